//
// Generated by NVIDIA NVVM Compiler
//
// Compiler Build ID: CL-36424714
// Cuda compilation tools, release 13.0, V13.0.88
// Based on NVVM 20.0.0
//

.version 9.0
.target sm_100
.address_size 64

	// .globl	_Z29__ppcg_applyBoxFilter_kernel0PhS_iiiiiiiii

.visible .entry _Z29__ppcg_applyBoxFilter_kernel0PhS_iiiiiiiii(
	.param .u64 .ptr .align 1 _Z29__ppcg_applyBoxFilter_kernel0PhS_iiiiiiiii_param_0,
	.param .u64 .ptr .align 1 _Z29__ppcg_applyBoxFilter_kernel0PhS_iiiiiiiii_param_1,
	.param .u32 _Z29__ppcg_applyBoxFilter_kernel0PhS_iiiiiiiii_param_2,
	.param .u32 _Z29__ppcg_applyBoxFilter_kernel0PhS_iiiiiiiii_param_3,
	.param .u32 _Z29__ppcg_applyBoxFilter_kernel0PhS_iiiiiiiii_param_4,
	.param .u32 _Z29__ppcg_applyBoxFilter_kernel0PhS_iiiiiiiii_param_5,
	.param .u32 _Z29__ppcg_applyBoxFilter_kernel0PhS_iiiiiiiii_param_6,
	.param .u32 _Z29__ppcg_applyBoxFilter_kernel0PhS_iiiiiiiii_param_7,
	.param .u32 _Z29__ppcg_applyBoxFilter_kernel0PhS_iiiiiiiii_param_8,
	.param .u32 _Z29__ppcg_applyBoxFilter_kernel0PhS_iiiiiiiii_param_9,
	.param .u32 _Z29__ppcg_applyBoxFilter_kernel0PhS_iiiiiiiii_param_10
)
{
	.reg .pred 	%p<47>;
	.reg .b16 	%rs<3>;
	.reg .b32 	%r<187>;
	.reg .b64 	%rd<25>;

	ld.param.u64 	%rd3, [_Z29__ppcg_applyBoxFilter_kernel0PhS_iiiiiiiii_param_0];
	ld.param.u64 	%rd4, [_Z29__ppcg_applyBoxFilter_kernel0PhS_iiiiiiiii_param_1];
	ld.param.u32 	%r104, [_Z29__ppcg_applyBoxFilter_kernel0PhS_iiiiiiiii_param_2];
	ld.param.u32 	%r105, [_Z29__ppcg_applyBoxFilter_kernel0PhS_iiiiiiiii_param_3];
	ld.param.u32 	%r106, [_Z29__ppcg_applyBoxFilter_kernel0PhS_iiiiiiiii_param_4];
	ld.param.u32 	%r107, [_Z29__ppcg_applyBoxFilter_kernel0PhS_iiiiiiiii_param_5];
	ld.param.u32 	%r108, [_Z29__ppcg_applyBoxFilter_kernel0PhS_iiiiiiiii_param_6];
	ld.param.u32 	%r109, [_Z29__ppcg_applyBoxFilter_kernel0PhS_iiiiiiiii_param_7];
	ld.param.u32 	%r110, [_Z29__ppcg_applyBoxFilter_kernel0PhS_iiiiiiiii_param_8];
	ld.param.u32 	%r111, [_Z29__ppcg_applyBoxFilter_kernel0PhS_iiiiiiiii_param_9];
	cvta.to.global.u64 	%rd1, %rd4;
	cvta.to.global.u64 	%rd2, %rd3;
	mov.u32 	%r113, %ctaid.y;
	mov.u32 	%r1, %tid.y;
	mov.u32 	%r2, %tid.x;
	shl.b32 	%r181, %r113, 5;
	setp.ge.s32 	%p1, %r181, %r105;
	@%p1 bra 	$L__BB0_57;
	mov.u32 	%r114, %ctaid.x;
	shl.b32 	%r4, %r114, 5;
	setp.gt.s32 	%p2, %r109, 0;
	shl.b32 	%r115, %r107, 1;
	add.s32 	%r5, %r115, -2;
	@%p2 bra 	$L__BB0_2;
	bra.uni 	$L__BB0_50;
$L__BB0_2:
	setp.gt.s32 	%p10, %r110, 0;
	@%p10 bra 	$L__BB0_3;
	bra.uni 	$L__BB0_43;
$L__BB0_3:
	and.b32  	%r6, %r110, 3;
	and.b32  	%r7, %r110, 2147483644;
	neg.s32 	%r8, %r7;
	sub.s32 	%r9, 3, %r111;
	add.s32 	%r10, %r111, %r115;
	shl.b32 	%r125, %r105, 1;
	add.s32 	%r11, %r125, -2;
$L__BB0_4:
	setp.lt.s32 	%p18, %r4, %r107;
	add.s32 	%r13, %r181, %r1;
	setp.gt.s32 	%p19, %r105, %r13;
	and.pred  	%p20, %p19, %p18;
	@%p20 bra 	$L__BB0_6;
$L__BB0_5:
	add.s32 	%r181, %r181, 8192;
	setp.lt.s32 	%p46, %r181, %r105;
	@%p46 bra 	$L__BB0_4;
	bra.uni 	$L__BB0_57;
$L__BB0_6:
	ld.param.u32 	%r159, [_Z29__ppcg_applyBoxFilter_kernel0PhS_iiiiiiiii_param_10];
	sub.s32 	%r127, %r1, %r159;
	add.s32 	%r15, %r127, %r181;
	mul.lo.s32 	%r16, %r13, %r106;
	mov.u32 	%r161, %r4;
$L__BB0_7:
	not.b32 	%r128, %r161;
	add.s32 	%r129, %r107, %r128;
	min.s32 	%r18, %r129, 31;
	setp.le.s32 	%p21, %r2, %r18;
	@%p21 bra 	$L__BB0_9;
$L__BB0_8:
	add.s32 	%r161, %r161, 8192;
	setp.lt.s32 	%p45, %r161, %r107;
	@%p45 bra 	$L__BB0_7;
	bra.uni 	$L__BB0_5;
$L__BB0_9:
	sub.s32 	%r20, %r161, %r111;
	sub.s32 	%r130, %r111, %r161;
	add.s32 	%r21, %r130, -2;
	add.s32 	%r22, %r9, %r161;
	sub.s32 	%r23, %r10, %r161;
	mov.u32 	%r162, %r2;
$L__BB0_10:
	add.s32 	%r25, %r20, %r162;
	sub.s32 	%r26, %r21, %r162;
	add.s32 	%r27, %r22, %r162;
	sub.s32 	%r28, %r23, %r162;
	mov.b32 	%r163, 0;
	mov.u32 	%r180, %r163;
$L__BB0_11:
	add.s32 	%r31, %r15, %r163;
	setp.lt.s32 	%p22, %r31, 0;
	@%p22 bra 	$L__BB0_26;
	setp.lt.s32 	%p23, %r31, %r105;
	sub.s32 	%r132, %r11, %r31;
	selp.b32 	%r174, %r31, %r132, %p23;
	bra.uni 	$L__BB0_27;
$L__BB0_13:
	add.s32 	%r39, %r166, -2;
	add.s32 	%r40, %r166, -3;
	setp.lt.s32 	%p25, %r40, 0;
	@%p25 bra 	$L__BB0_15;
	setp.lt.s32 	%p26, %r40, %r107;
	add.s32 	%r135, %r165, -2;
	selp.b32 	%r170, %r40, %r135, %p26;
	bra.uni 	$L__BB0_16;
$L__BB0_15:
	add.s32 	%r170, %r167, 2;
$L__BB0_16:
	add.s32 	%r136, %r170, %r62;
	cvt.s64.s32 	%rd9, %r136;
	add.s64 	%rd10, %rd1, %rd9;
	ld.global.u8 	%r137, [%rd10];
	add.s32 	%r44, %r180, %r137;
	setp.lt.s32 	%p27, %r39, 0;
	@%p27 bra 	$L__BB0_18;
	setp.lt.s32 	%p28, %r39, %r107;
	add.s32 	%r138, %r165, -3;
	selp.b32 	%r171, %r39, %r138, %p28;
	bra.uni 	$L__BB0_19;
$L__BB0_18:
	add.s32 	%r171, %r167, 1;
$L__BB0_19:
	add.s32 	%r139, %r171, %r62;
	cvt.s64.s32 	%rd11, %r139;
	add.s64 	%rd12, %rd1, %rd11;
	ld.global.u8 	%r140, [%rd12];
	add.s32 	%r48, %r44, %r140;
	add.s32 	%r49, %r39, 1;
	setp.lt.s32 	%p29, %r49, 0;
	@%p29 bra 	$L__BB0_21;
	setp.lt.s32 	%p30, %r49, %r107;
	add.s32 	%r141, %r165, -4;
	selp.b32 	%r172, %r49, %r141, %p30;
	bra.uni 	$L__BB0_22;
$L__BB0_21:
	mov.u32 	%r172, %r167;
$L__BB0_22:
	add.s32 	%r142, %r172, %r62;
	cvt.s64.s32 	%rd13, %r142;
	add.s64 	%rd14, %rd1, %rd13;
	ld.global.u8 	%r143, [%rd14];
	add.s32 	%r52, %r48, %r143;
	setp.lt.s32 	%p31, %r166, 0;
	@%p31 bra 	$L__BB0_24;
	setp.lt.s32 	%p32, %r166, %r107;
	add.s32 	%r144, %r165, -5;
	selp.b32 	%r173, %r166, %r144, %p32;
	bra.uni 	$L__BB0_25;
$L__BB0_24:
	add.s32 	%r173, %r167, -1;
$L__BB0_25:
	add.s32 	%r145, %r173, %r62;
	cvt.s64.s32 	%rd15, %r145;
	add.s64 	%rd16, %rd1, %rd15;
	ld.global.u8 	%r146, [%rd16];
	add.s32 	%r180, %r52, %r146;
	add.s32 	%r168, %r168, 4;
	add.s32 	%r167, %r167, -4;
	add.s32 	%r166, %r166, 4;
	add.s32 	%r165, %r165, -4;
	setp.eq.s32 	%p33, %r168, 0;
	mov.u32 	%r176, %r7;
	@%p33 bra 	$L__BB0_28;
	bra.uni 	$L__BB0_13;
$L__BB0_26:
	neg.s32 	%r174, %r31;
$L__BB0_27:
	setp.lt.u32 	%p24, %r110, 4;
	mul.lo.s32 	%r62, %r174, %r104;
	mov.b32 	%r176, 0;
	mov.u32 	%r165, %r28;
	mov.u32 	%r166, %r27;
	mov.u32 	%r167, %r26;
	mov.u32 	%r168, %r8;
	@%p24 bra 	$L__BB0_28;
	bra.uni 	$L__BB0_13;
$L__BB0_28:
	setp.eq.s32 	%p34, %r6, 0;
	@%p34 bra 	$L__BB0_41;
	add.s32 	%r66, %r25, %r176;
	setp.lt.s32 	%p35, %r66, 0;
	@%p35 bra 	$L__BB0_31;
	setp.lt.s32 	%p36, %r66, %r107;
	sub.s32 	%r147, %r5, %r66;
	selp.b32 	%r177, %r66, %r147, %p36;
	bra.uni 	$L__BB0_32;
$L__BB0_31:
	neg.s32 	%r177, %r66;
$L__BB0_32:
	setp.eq.s32 	%p37, %r6, 1;
	add.s32 	%r148, %r177, %r62;
	cvt.s64.s32 	%rd17, %r148;
	add.s64 	%rd18, %rd1, %rd17;
	ld.global.u8 	%r149, [%rd18];
	add.s32 	%r180, %r180, %r149;
	@%p37 bra 	$L__BB0_41;
	add.s32 	%r71, %r66, 1;
	setp.lt.s32 	%p38, %r71, 0;
	@%p38 bra 	$L__BB0_35;
	setp.lt.s32 	%p39, %r71, %r107;
	sub.s32 	%r150, %r5, %r71;
	selp.b32 	%r178, %r71, %r150, %p39;
	bra.uni 	$L__BB0_36;
$L__BB0_35:
	not.b32 	%r178, %r66;
$L__BB0_36:
	setp.eq.s32 	%p40, %r6, 2;
	add.s32 	%r151, %r178, %r62;
	cvt.s64.s32 	%rd19, %r151;
	add.s64 	%rd20, %rd1, %rd19;
	ld.global.u8 	%r152, [%rd20];
	add.s32 	%r180, %r180, %r152;
	@%p40 bra 	$L__BB0_41;
	add.s32 	%r76, %r66, 2;
	setp.lt.s32 	%p41, %r76, 0;
	@%p41 bra 	$L__BB0_39;
	setp.lt.s32 	%p42, %r76, %r107;
	sub.s32 	%r153, %r5, %r76;
	selp.b32 	%r179, %r76, %r153, %p42;
	bra.uni 	$L__BB0_40;
$L__BB0_39:
	sub.s32 	%r179, -2, %r66;
$L__BB0_40:
	add.s32 	%r154, %r179, %r62;
	cvt.s64.s32 	%rd21, %r154;
	add.s64 	%rd22, %rd1, %rd21;
	ld.global.u8 	%r155, [%rd22];
	add.s32 	%r180, %r180, %r155;
$L__BB0_41:
	add.s32 	%r163, %r163, 1;
	setp.ne.s32 	%p43, %r163, %r109;
	@%p43 bra 	$L__BB0_11;
	div.s32 	%r156, %r180, %r108;
	add.s32 	%r157, %r161, %r162;
	add.s32 	%r158, %r157, %r16;
	cvt.s64.s32 	%rd23, %r158;
	add.s64 	%rd24, %rd2, %rd23;
	st.global.u8 	[%rd24], %r156;
	add.s32 	%r162, %r162, 16;
	setp.gt.s32 	%p44, %r162, %r18;
	@%p44 bra 	$L__BB0_8;
	bra.uni 	$L__BB0_10;
$L__BB0_43:
	setp.lt.s32 	%p11, %r4, %r107;
	add.s32 	%r85, %r181, %r1;
	setp.gt.s32 	%p12, %r105, %r85;
	and.pred  	%p13, %p12, %p11;
	@%p13 bra 	$L__BB0_45;
$L__BB0_44:
	add.s32 	%r181, %r181, 8192;
	setp.lt.s32 	%p17, %r181, %r105;
	@%p17 bra 	$L__BB0_43;
	bra.uni 	$L__BB0_57;
$L__BB0_45:
	mul.lo.s32 	%r87, %r85, %r106;
	mov.u32 	%r182, %r4;
$L__BB0_46:
	not.b32 	%r121, %r182;
	add.s32 	%r122, %r107, %r121;
	min.s32 	%r89, %r122, 31;
	setp.le.s32 	%p14, %r2, %r89;
	@%p14 bra 	$L__BB0_48;
$L__BB0_47:
	add.s32 	%r182, %r182, 8192;
	setp.lt.s32 	%p16, %r182, %r107;
	@%p16 bra 	$L__BB0_46;
	bra.uni 	$L__BB0_44;
$L__BB0_48:
	add.s32 	%r91, %r182, %r87;
	mov.u32 	%r183, %r2;
$L__BB0_49:
	add.s32 	%r123, %r91, %r183;
	cvt.s64.s32 	%rd7, %r123;
	add.s64 	%rd8, %rd2, %rd7;
	mov.b16 	%rs2, 0;
	st.global.u8 	[%rd8], %rs2;
	add.s32 	%r183, %r183, 16;
	setp.gt.s32 	%p15, %r183, %r89;
	@%p15 bra 	$L__BB0_47;
	bra.uni 	$L__BB0_49;
$L__BB0_50:
	setp.ge.s32 	%p3, %r4, %r107;
	add.s32 	%r95, %r181, %r1;
	setp.le.s32 	%p4, %r105, %r95;
	or.pred  	%p5, %p4, %p3;
	@%p5 bra 	$L__BB0_56;
	mul.lo.s32 	%r96, %r95, %r106;
	mov.u32 	%r185, %r4;
$L__BB0_52:
	not.b32 	%r117, %r185;
	add.s32 	%r118, %r107, %r117;
	min.s32 	%r98, %r118, 31;
	setp.gt.s32 	%p6, %r2, %r98;
	@%p6 bra 	$L__BB0_55;
	add.s32 	%r99, %r185, %r96;
	mov.u32 	%r186, %r2;
$L__BB0_54:
	add.s32 	%r119, %r99, %r186;
	cvt.s64.s32 	%rd5, %r119;
	add.s64 	%rd6, %rd2, %rd5;
	mov.b16 	%rs1, 0;
	st.global.u8 	[%rd6], %rs1;
	add.s32 	%r186, %r186, 16;
	setp.le.s32 	%p7, %r186, %r98;
	@%p7 bra 	$L__BB0_54;
$L__BB0_55:
	add.s32 	%r185, %r185, 8192;
	setp.lt.s32 	%p8, %r185, %r107;
	@%p8 bra 	$L__BB0_52;
$L__BB0_56:
	add.s32 	%r181, %r181, 8192;
	setp.lt.s32 	%p9, %r181, %r105;
	@%p9 bra 	$L__BB0_50;
$L__BB0_57:
	ret;

}


// ===== COMPILED SASS (sm_100) =====

	.target	sm_100

	.elftype	@"ET_EXEC"


//--------------------- .note.nv.tkinfo           --------------------------
	.section	.note.nv.tkinfo,"",@"SHT_NOTE"
	.sectionflags	@"SHF_NOTE_NV_TKINFO"
	.tkinfo
        /*0018*/ 	.word	0x00000002
        /*0030*/ 	.string	""
        /*0030*/ 	.string	"ptxas"
        /*0030*/ 	.string	"Cuda compilation tools, release 13.0, V13.0.88"
        /*0030*/ 	.string	"Build cuda_13.0.r13.0/compiler.36424714_0"
        /*0030*/ 	.string	"-arch sm_100 -m 64 "



//--------------------- .note.nv.cuinfo           --------------------------
	.section	.note.nv.cuinfo,"",@"SHT_NOTE"
	.sectionflags	@"SHF_NOTE_NV_CUINFO"
        /*0018*/ 	.short	0x0002
        /*001a*/ 	.short	0x0064
        /*001c*/ 	.short	0x0082
	.zero		2


//--------------------- .nv.info                  --------------------------
	.section	.nv.info,"",@"SHT_CUDA_INFO"
	.align	4


	//----- nvinfo : EIATTR_REGCOUNT
	.align		4
        /*0000*/ 	.byte	0x04, 0x2f
        /*0002*/ 	.short	(.L_1 - .L_0)
	.align		4
.L_0:
        /*0004*/ 	.word	index@(_Z29__ppcg_applyBoxFilter_kernel0PhS_iiiiiiiii)
        /*0008*/ 	.word	0x0000001b


	//----- nvinfo : EIATTR_FRAME_SIZE
	.align		4
.L_1:
        /*000c*/ 	.byte	0x04, 0x11
        /*000e*/ 	.short	(.L_3 - .L_2)
	.align		4
.L_2:
        /*0010*/ 	.word	index@(_Z29__ppcg_applyBoxFilter_kernel0PhS_iiiiiiiii)
        /*0014*/ 	.word	0x00000000


	//----- nvinfo : EIATTR_MIN_STACK_SIZE
	.align		4
.L_3:
        /*0018*/ 	.byte	0x04, 0x12
        /*001a*/ 	.short	(.L_5 - .L_4)
	.align		4
.L_4:
        /*001c*/ 	.word	index@(_Z29__ppcg_applyBoxFilter_kernel0PhS_iiiiiiiii)
        /*0020*/ 	.word	0x00000000
.L_5:


//--------------------- .nv.compat                --------------------------
	.section	.nv.compat,"",@"SHT_CUDA_COMPAT_INFO"
	.align	4
        /*0000*/ 	.byte	0x02, 0x09, 0x00, 0x00, 0x02, 0x02, 0x01, 0x00, 0x02, 0x05, 0x05, 0x00, 0x03, 0x07, 0x01, 0x01
        /*0010*/ 	.byte	0x02, 0x03, 0x00, 0x00, 0x02, 0x06, 0x01, 0x00, 0x04, 0x0b, 0x08, 0x00, 0x09, 0x00, 0x00, 0x00
        /*0020*/ 	.byte	0x00, 0x00, 0x00, 0x00


//--------------------- .nv.info._Z29__ppcg_applyBoxFilter_kernel0PhS_iiiiiiiii --------------------------
	.section	.nv.info._Z29__ppcg_applyBoxFilter_kernel0PhS_iiiiiiiii,"",@"SHT_CUDA_INFO"
	.sectionflags	@""
	.align	4


	//----- nvinfo : EIATTR_CUDA_API_VERSION
	.align		4
        /*0000*/ 	.byte	0x04, 0x37
        /*0002*/ 	.short	(.L_7 - .L_6)
.L_6:
        /*0004*/ 	.word	0x00000082


	//----- nvinfo : EIATTR_KPARAM_INFO
	.align		4
.L_7:
        /*0008*/ 	.byte	0x04, 0x17
        /*000a*/ 	.short	(.L_9 - .L_8)
.L_8:
        /*000c*/ 	.word	0x00000000
        /*0010*/ 	.short	0x000a
        /*0012*/ 	.short	0x0030
        /*0014*/ 	.byte	0x00, 0xf0, 0x11, 0x00


	//----- nvinfo : EIATTR_KPARAM_INFO
	.align		4
.L_9:
        /*0018*/ 	.byte	0x04, 0x17
        /*001a*/ 	.short	(.L_11 - .L_10)
.L_10:
        /*001c*/ 	.word	0x00000000
        /*0020*/ 	.short	0x0009
        /*0022*/ 	.short	0x002c
        /*0024*/ 	.byte	0x00, 0xf0, 0x11, 0x00


	//----- nvinfo : EIATTR_KPARAM_INFO
	.align		4
.L_11:
        /*0028*/ 	.byte	0x04, 0x17
        /*002a*/ 	.short	(.L_13 - .L_12)
.L_12:
        /*002c*/ 	.word	0x00000000
        /*0030*/ 	.short	0x0008
        /*0032*/ 	.short	0x0028
        /*0034*/ 	.byte	0x00, 0xf0, 0x11, 0x00


	//----- nvinfo : EIATTR_KPARAM_INFO
	.align		4
.L_13:
        /*0038*/ 	.byte	0x04, 0x17
        /*003a*/ 	.short	(.L_15 - .L_14)
.L_14:
        /*003c*/ 	.word	0x00000000
        /*0040*/ 	.short	0x0007
        /*0042*/ 	.short	0x0024
        /*0044*/ 	.byte	0x00, 0xf0, 0x11, 0x00


	//----- nvinfo : EIATTR_KPARAM_INFO
	.align		4
.L_15:
        /*0048*/ 	.byte	0x04, 0x17
        /*004a*/ 	.short	(.L_17 - .L_16)
.L_16:
        /*004c*/ 	.word	0x00000000
        /*0050*/ 	.short	0x0006
        /*0052*/ 	.short	0x0020
        /*0054*/ 	.byte	0x00, 0xf0, 0x11, 0x00


	//----- nvinfo : EIATTR_KPARAM_INFO
	.align		4
.L_17:
        /*0058*/ 	.byte	0x04, 0x17
        /*005a*/ 	.short	(.L_19 - .L_18)
.L_18:
        /*005c*/ 	.word	0x00000000
        /*0060*/ 	.short	0x0005
        /*0062*/ 	.short	0x001c
        /*0064*/ 	.byte	0x00, 0xf0, 0x11, 0x00


	//----- nvinfo : EIATTR_KPARAM_INFO
	.align		4
.L_19:
        /*0068*/ 	.byte	0x04, 0x17
        /*006a*/ 	.short	(.L_21 - .L_20)
.L_20:
        /*006c*/ 	.word	0x00000000
        /*0070*/ 	.short	0x0004
        /*0072*/ 	.short	0x0018
        /*0074*/ 	.byte	0x00, 0xf0, 0x11, 0x00


	//----- nvinfo : EIATTR_KPARAM_INFO
	.align		4
.L_21:
        /*0078*/ 	.byte	0x04, 0x17
        /*007a*/ 	.short	(.L_23 - .L_22)
.L_22:
        /*007c*/ 	.word	0x00000000
        /*0080*/ 	.short	0x0003
        /*0082*/ 	.short	0x0014
        /*0084*/ 	.byte	0x00, 0xf0, 0x11, 0x00


	//----- nvinfo : EIATTR_KPARAM_INFO
	.align		4
.L_23:
        /*0088*/ 	.byte	0x04, 0x17
        /*008a*/ 	.short	(.L_25 - .L_24)
.L_24:
        /*008c*/ 	.word	0x00000000
        /*0090*/ 	.short	0x0002
        /*0092*/ 	.short	0x0010
        /*0094*/ 	.byte	0x00, 0xf0, 0x11, 0x00


	//----- nvinfo : EIATTR_KPARAM_INFO
	.align		4
.L_25:
        /*0098*/ 	.byte	0x04, 0x17
        /*009a*/ 	.short	(.L_27 - .L_26)
.L_26:
        /*009c*/ 	.word	0x00000000
        /*00a0*/ 	.short	0x0001
        /*00a2*/ 	.short	0x0008
        /*00a4*/ 	.byte	0x00, 0xf5, 0x21, 0x00


	//----- nvinfo : EIATTR_KPARAM_INFO
	.align		4
.L_27:
        /*00a8*/ 	.byte	0x04, 0x17
        /*00aa*/ 	.short	(.L_29 - .L_28)
.L_28:
        /*00ac*/ 	.word	0x00000000
        /*00b0*/ 	.short	0x0000
        /*00b2*/ 	.short	0x0000
        /*00b4*/ 	.byte	0x00, 0xf5, 0x21, 0x00


	//----- nvinfo : EIATTR_SPARSE_MMA_MASK
	.align		4
.L_29:
        /*00b8*/ 	.byte	0x03, 0x50
        /*00ba*/ 	.short	0x0000


	//----- nvinfo : EIATTR_MAXREG_COUNT
	.align		4
        /*00bc*/ 	.byte	0x03, 0x1b
        /*00be*/ 	.short	0x00ff


	//----- nvinfo : EIATTR_MERCURY_ISA_VERSION
	.align		4
        /*00c0*/ 	.byte	0x03, 0x5f
        /*00c2*/ 	.short	0x0101


	//----- nvinfo : EIATTR_VRC_CTA_INIT_COUNT
	.align		4
        /*00c4*/ 	.byte	0x02, 0x4a
	.zero		1
	.zero		1


	//----- nvinfo : EIATTR_EXIT_INSTR_OFFSETS
	.align		4
        /*00c8*/ 	.byte	0x04, 0x1c
        /*00ca*/ 	.short	(.L_31 - .L_30)


	//   ....[0]....
.L_30:
        /*00cc*/ 	.word	0x00000050


	//   ....[1]....
        /*00d0*/ 	.word	0x000005a0


	//   ....[2]....
        /*00d4*/ 	.word	0x00000aa0


	//   ....[3]....
        /*00d8*/ 	.word	0x000017a0


	//----- nvinfo : EIATTR_CRS_STACK_SIZE
	.align		4
.L_31:
        /*00dc*/ 	.byte	0x04, 0x1e
        /*00de*/ 	.short	(.L_33 - .L_32)
.L_32:
        /*00e0*/ 	.word	0x00000000


	//----- nvinfo : EIATTR_CBANK_PARAM_SIZE
	.align		4
.L_33:
        /*00e4*/ 	.byte	0x03, 0x19
        /*00e6*/ 	.short	0x0034


	//----- nvinfo : EIATTR_PARAM_CBANK
	.align		4
        /*00e8*/ 	.byte	0x04, 0x0a
        /*00ea*/ 	.short	(.L_35 - .L_34)
	.align		4
.L_34:
        /*00ec*/ 	.word	index@(.nv.constant0._Z29__ppcg_applyBoxFilter_kernel0PhS_iiiiiiiii)
        /*00f0*/ 	.short	0x0380
        /*00f2*/ 	.short	0x0034


	//----- nvinfo : EIATTR_SW_WAR
	.align		4
.L_35:
        /*00f4*/ 	.byte	0x04, 0x36
        /*00f6*/ 	.short	(.L_37 - .L_36)
.L_36:
        /*00f8*/ 	.word	0x00000008
.L_37:


//--------------------- .nv.callgraph             --------------------------
	.section	.nv.callgraph,"",@"SHT_CUDA_CALLGRAPH"
	.align	4
	.sectionentsize	8
	.align		4
        /*0000*/ 	.word	0x00000000
	.align		4
        /*0004*/ 	.word	0xffffffff
	.align		4
        /*0008*/ 	.word	0x00000000
	.align		4
        /*000c*/ 	.word	0xfffffffe
	.align		4
        /*0010*/ 	.word	0x00000000
	.align		4
        /*0014*/ 	.word	0xfffffffd
	.align		4
        /*0018*/ 	.word	0x00000000
	.align		4
        /*001c*/ 	.word	0xfffffffc


//--------------------- .text._Z29__ppcg_applyBoxFilter_kernel0PhS_iiiiiiiii --------------------------
	.section	.text._Z29__ppcg_applyBoxFilter_kernel0PhS_iiiiiiiii,"ax",@progbits
	.align	128
        .global         _Z29__ppcg_applyBoxFilter_kernel0PhS_iiiiiiiii
        .type           _Z29__ppcg_applyBoxFilter_kernel0PhS_iiiiiiiii,@function
        .size           _Z29__ppcg_applyBoxFilter_kernel0PhS_iiiiiiiii,(.L_x_36 - _Z29__ppcg_applyBoxFilter_kernel0PhS_iiiiiiiii)
        .other          _Z29__ppcg_applyBoxFilter_kernel0PhS_iiiiiiiii,@"STO_CUDA_ENTRY STV_DEFAULT"
_Z29__ppcg_applyBoxFilter_kernel0PhS_iiiiiiiii:
.text._Z29__ppcg_applyBoxFilter_kernel0PhS_iiiiiiiii:
[----:B------:R-:W-:Y:S08]  /*0000*/  LDC R1, c[0x0][0x37c] ;  /* 0x0000df00ff017b82 */ /* 0x000ff00000000800 */
[----:B------:R-:W0:Y:S08]  /*0010*/  S2UR UR4, SR_CTAID.Y ;  /* 0x00000000000479c3 */ /* 0x000e300000002600 */
[----:B------:R-:W1:Y:S01]  /*0020*/  LDC R2, c[0x0][0x394] ;  /* 0x0000e500ff027b82 */ /* 0x000e620000000800 */
[----:B0-----:R-:W-:-:S06]  /*0030*/  USHF.L.U32 UR4, UR4, 0x5, URZ ;  /* 0x0000000504047899 */ /* 0x001fcc00080006ff */
[----:B-1----:R-:W-:-:S13]  /*0040*/  ISETP.LE.AND P0, PT, R2, UR4, PT ;  /* 0x0000000402007c0c */ /* 0x002fda000bf03270 */
[----:B------:R-:W-:Y:S05]  /*0050*/  @P0 EXIT ;  /* 0x000000000000094d */ /* 0x000fea0003800000 */
[----:B------:R-:W0:Y:S01]  /*0060*/  LDCU UR6, c[0x0][0x3a4] ;  /* 0x00007480ff0677ac */ /* 0x000e220008000800 */
[----:B------:R-:W1:Y:S01]  /*0070*/  S2UR UR5, SR_CTAID.X ;  /* 0x00000000000579c3 */ /* 0x000e620000002500 */
[----:B------:R-:W2:Y:S01]  /*0080*/  S2R R0, SR_TID.X ;  /* 0x0000000000007919 */ /* 0x000ea20000002100 */
[----:B------:R-:W3:Y:S01]  /*0090*/  LDCU.64 UR10, c[0x0][0x358] ;  /* 0x00006b00ff0a77ac */ /* 0x000ee20008000a00 */
[----:B------:R-:W4:Y:S01]  /*00a0*/  S2R R15, SR_TID.Y ;  /* 0x00000000000f7919 */ /* 0x000f220000002200 */
[----:B0-----:R-:W-:Y:S02]  /*00b0*/  UISETP.GT.AND UP0, UPT, UR6, URZ, UPT ;  /* 0x000000ff0600728c */ /* 0x001fe4000bf04270 */
[----:B-1----:R-:W-:-:S07]  /*00c0*/  USHF.L.U32 UR5, UR5, 0x5, URZ ;  /* 0x0000000505057899 */ /* 0x002fce00080006ff */
[----:B---3--:R-:W-:Y:S05]  /*00d0*/  BRA.U UP0, `(.L_x_0) ;  /* 0x0000000500347547 */ /* 0x008fea000b800000 */
.L_x_11:
[----:B0-----:R-:W0:Y:S01]  /*00e0*/  LDC R2, c[0x0][0x39c] ;  /* 0x0000e700ff027b82 */ /* 0x001e220000000800 */
[----:B------:R-:W1:Y:S01]  /*00f0*/  LDCU UR6, c[0x0][0x394] ;  /* 0x00007280ff0677ac */ /* 0x000e620008000800 */
[----:B----4-:R-:W-:Y:S01]  /*0100*/  VIADD R10, R15, UR4 ;  /* 0x000000040f0a7c36 */ /* 0x010fe20008000000 */
[----:B------:R-:W-:Y:S01]  /*0110*/  BSSY.RECONVERGENT B1, `(.L_x_1) ;  /* 0x0000044000017945 */ /* 0x000fe20003800200 */
[----:B------:R-:W3:Y:S01]  /*0120*/  LDCU.64 UR8, c[0x0][0x380] ;  /* 0x00007000ff0877ac */ /* 0x000ee20008000a00 */
[----:B0-----:R-:W-:-:S04]  /*0130*/  ISETP.LE.AND P0, PT, R2, UR5, PT ;  /* 0x0000000502007c0c */ /* 0x001fc8000bf03270 */
[----:B-1----:R-:W-:-:S13]  /*0140*/  ISETP.GE.OR P0, PT, R10, UR6, P0 ;  /* 0x000000060a007c0c */ /* 0x002fda0008706670 */
[----:B---3--:R-:W-:Y:S05]  /*0150*/  @P0 BRA `(.L_x_2) ;  /* 0x0000000000fc0947 */ /* 0x008fea0003800000 */
[----:B------:R-:W-:-:S07]  /*0160*/  IMAD.U32 R11, RZ, RZ, UR5 ;  /* 0x00000005ff0b7e24 */ /* 0x000fce000f8e00ff */
.L_x_10:
[----:B0-----:R-:W0:Y:S01]  /*0170*/  LDC R12, c[0x0][0x39c] ;  /* 0x0000e700ff0c7b82 */ /* 0x001e220000000800 */
[----:B------:R-:W-:Y:S01]  /*0180*/  LOP3.LUT R3, RZ, R11, RZ, 0x33, !PT ;  /* 0x0000000bff037212 */ /* 0x000fe200078e33ff */
[----:B------:R-:W-:Y:S03]  /*0190*/  BSSY.RECONVERGENT B0, `(.L_x_3) ;  /* 0x0000038000007945 */ /* 0x000fe60003800200 */
[----:B0-----:R-:W-:-:S04]  /*01a0*/  VIADDMNMX R16, R3, R12, 0x1f, PT ;  /* 0x0000001f03107446 */ /* 0x001fc8000380010c */
[----:B--2---:R-:W-:-:S13]  /*01b0*/  ISETP.GT.AND P0, PT, R0, R16, PT ;  /* 0x000000100000720c */ /* 0x004fda0003f04270 */
[----:B------:R-:W-:Y:S05]  /*01c0*/  @P0 BRA `(.L_x_4) ;  /* 0x0000000000d00947 */ /* 0x000fea0003800000 */
[----:B------:R-:W0:Y:S01]  /*01d0*/  LDCU UR6, c[0x0][0x398] ;  /* 0x00007300ff0677ac */ /* 0x000e220008000800 */
[--C-:B------:R-:W-:Y:S01]  /*01e0*/  IMAD.IADD R2, R16, 0x1, -R0.reuse ;  /* 0x0000000110027824 */ /* 0x100fe200078e0a00 */
[----:B------:R-:W-:Y:S01]  /*01f0*/  BSSY.RECONVERGENT B2, `(.L_x_5) ;  /* 0x000001b000027945 */ /* 0x000fe20003800200 */
[----:B------:R-:W-:Y:S01]  /*0200*/  PLOP3.LUT P0, PT, PT, PT, PT, 0x80, 0x8 ;  /* 0x000000000008781c */ /* 0x000fe20003f0f070 */
[----:B------:R-:W-:Y:S02]  /*0210*/  IMAD.MOV.U32 R13, RZ, RZ, R0 ;  /* 0x000000ffff0d7224 */ /* 0x000fe400078e0000 */
[----:B------:R-:W-:Y:S01]  /*0220*/  ISETP.GT.AND P1, PT, R2, 0x2f, PT ;  /* 0x0000002f0200780c */ /* 0x000fe20003f24270 */
[----:B0-----:R-:W-:-:S12]  /*0230*/  IMAD R14, R10, UR6, R11 ;  /* 0x000000060a0e7c24 */ /* 0x001fd8000f8e020b */
[----:B------:R-:W-:Y:S05]  /*0240*/  @!P1 BRA `(.L_x_6) ;  /* 0x0000000000549947 */ /* 0x000fea0003800000 */
[----:B------:R-:W-:Y:S01]  /*0250*/  PLOP3.LUT P0, PT, PT, PT, PT, 0x8, 0x80 ;  /* 0x000000000080781c */ /* 0x000fe20003f0e170 */
[----:B------:R-:W-:-:S12]  /*0260*/  VIADD R18, R16, 0xffffffd1 ;  /* 0xffffffd110127836 */ /* 0x000fd80000000000 */
.L_x_7:
[C-C-:B0-----:R-:W-:Y:S01]  /*0270*/  IMAD.IADD R3, R14.reuse, 0x1, R13.reuse ;  /* 0x000000010e037824 */ /* 0x141fe200078e020d */
[C-C-:B------:R-:W-:Y:S02]  /*0280*/  IADD3 R5, PT, PT, R14.reuse, 0x10, R13.reuse ;  /* 0x000000100e057810 */ /* 0x140fe40007ffe00d */
[C-C-:B------:R-:W-:Y:S02]  /*0290*/  IADD3 R7, PT, PT, R14.reuse, 0x20, R13.reuse ;  /* 0x000000200e077810 */ /* 0x140fe40007ffe00d */
[----:B------:R-:W-:Y:S01]  /*02a0*/  IADD3 R9, PT, PT, R14, 0x30, R13 ;  /* 0x000000300e097810 */ /* 0x000fe20007ffe00d */
[----:B------:R-:W-:Y:S01]  /*02b0*/  VIADD R13, R13, 0x40 ;  /* 0x000000400d0d7836 */ /* 0x000fe20000000000 */
[----:B------:R-:W-:Y:S02]  /*02c0*/  IADD3 R2, P1, PT, R3, UR8, RZ ;  /* 0x0000000803027c10 */ /* 0x000fe4000ff3e0ff */
[----:B------:R-:W-:Y:S02]  /*02d0*/  IADD3 R4, P2, PT, R5, UR8, RZ ;  /* 0x0000000805047c10 */ /* 0x000fe4000ff5e0ff */
[----:B------:R-:W-:-:S02]  /*02e0*/  IADD3 R6, P3, PT, R7, UR8, RZ ;  /* 0x0000000807067c10 */ /* 0x000fc4000ff7e0ff */
[----:B------:R-:W-:Y:S02]  /*02f0*/  IADD3 R8, P4, PT, R9, UR8, RZ ;  /* 0x0000000809087c10 */ /* 0x000fe4000ff9e0ff */
[----:B------:R-:W-:Y:S02]  /*0300*/  LEA.HI.X.SX32 R3, R3, UR9, 0x1, P1 ;  /* 0x0000000903037c11 */ /* 0x000fe400088f0eff */
[----:B------:R-:W-:Y:S02]  /*0310*/  LEA.HI.X.SX32 R5, R5, UR9, 0x1, P2 ;  /* 0x0000000905057c11 */ /* 0x000fe400090f0eff */
[----:B------:R-:W-:Y:S01]  /*0320*/  LEA.HI.X.SX32 R7, R7, UR9, 0x1, P3 ;  /* 0x0000000907077c11 */ /* 0x000fe200098f0eff */
[----:B------:R0:W-:Y:S01]  /*0330*/  STG.E.U8 desc[UR10][R2.64], RZ ;  /* 0x000000ff02007986 */ /* 0x0001e2000c10110a */
[----:B------:R-:W-:Y:S02]  /*0340*/  LEA.HI.X.SX32 R9, R9, UR9, 0x1, P4 ;  /* 0x0000000909097c11 */ /* 0x000fe4000a0f0eff */
[----:B------:R-:W-:Y:S01]  /*0350*/  ISETP.GE.AND P1, PT, R13, R18, PT ;  /* 0x000000120d00720c */ /* 0x000fe20003f26270 */
[----:B------:R0:W-:Y:S04]  /*0360*/  STG.E.U8 desc[UR10][R4.64], RZ ;  /* 0x000000ff04007986 */ /* 0x0001e8000c10110a */
[----:B------:R0:W-:Y:S04]  /*0370*/  STG.E.U8 desc[UR10][R6.64], RZ ;  /* 0x000000ff06007986 */ /* 0x0001e8000c10110a */
[----:B------:R0:W-:Y:S04]  /*0380*/  STG.E.U8 desc[UR10][R8.64], RZ ;  /* 0x000000ff08007986 */ /* 0x0001e8000c10110a */
[----:B------:R-:W-:Y:S05]  /*0390*/  @!P1 BRA `(.L_x_7) ;  /* 0xfffffffc00b49947 */ /* 0x000fea000383ffff */
.L_x_6:
[----:B------:R-:W-:Y:S05]  /*03a0*/  BSYNC.RECONVERGENT B2 ;  /* 0x0000000000027941 */ /* 0x000fea0003800200 */
.L_x_5:
[----:B0-----:R-:W-:Y:S01]  /*03b0*/  IMAD.IADD R2, R16, 0x1, -R13 ;  /* 0x0000000110027824 */ /* 0x001fe200078e0a0d */
[----:B------:R-:W-:Y:S04]  /*03c0*/  BSSY.RECONVERGENT B2, `(.L_x_8) ;  /* 0x000000e000027945 */ /* 0x000fe80003800200 */
[----:B------:R-:W-:-:S13]  /*03d0*/  ISETP.GT.AND P1, PT, R2, 0xf, PT ;  /* 0x0000000f0200780c */ /* 0x000fda0003f24270 */
[----:B------:R-:W-:Y:S05]  /*03e0*/  @!P1 BRA `(.L_x_9) ;  /* 0x00000000002c9947 */ /* 0x000fea0003800000 */
[----:B------:R-:W0:Y:S01]  /*03f0*/  LDCU.64 UR6, c[0x0][0x380] ;  /* 0x00007000ff0677ac */ /* 0x000e220008000a00 */
[C-C-:B------:R-:W-:Y:S01]  /*0400*/  IMAD.IADD R3, R14.reuse, 0x1, R13.reuse ;  /* 0x000000010e037824 */ /* 0x140fe200078e020d */
[----:B------:R-:W-:Y:S01]  /*0410*/  IADD3 R5, PT, PT, R14, 0x10, R13 ;  /* 0x000000100e057810 */ /* 0x000fe20007ffe00d */
[----:B------:R-:W-:-:S03]  /*0420*/  VIADD R13, R13, 0x20 ;  /* 0x000000200d0d7836 */ /* 0x000fc60000000000 */
[----:B0-----:R-:W-:Y:S02]  /*0430*/  IADD3 R2, P0, PT, R3, UR6, RZ ;  /* 0x0000000603027c10 */ /* 0x001fe4000ff1e0ff */
[----:B------:R-:W-:Y:S02]  /*0440*/  IADD3 R4, P1, PT, R5, UR6, RZ ;  /* 0x0000000605047c10 */ /* 0x000fe4000ff3e0ff */
[----:B------:R-:W-:Y:S02]  /*0450*/  LEA.HI.X.SX32 R3, R3, UR7, 0x1, P0 ;  /* 0x0000000703037c11 */ /* 0x000fe400080f0eff */
[----:B------:R-:W-:Y:S02]  /*0460*/  LEA.HI.X.SX32 R5, R5, UR7, 0x1, P1 ;  /* 0x0000000705057c11 */ /* 0x000fe400088f0eff */
[----:B------:R-:W-:Y:S01]  /*0470*/  PLOP3.LUT P0, PT, PT, PT, PT, 0x8, 0x80 ;  /* 0x000000000080781c */ /* 0x000fe20003f0e170 */
[----:B------:R0:W-:Y:S04]  /*0480*/  STG.E.U8 desc[UR10][R2.64], RZ ;  /* 0x000000ff02007986 */ /* 0x0001e8000c10110a */
[----:B------:R0:W-:Y:S08]  /*0490*/  STG.E.U8 desc[UR10][R4.64], RZ ;  /* 0x000000ff04007986 */ /* 0x0001f0000c10110a */
.L_x_9:
[----:B------:R-:W-:Y:S05]  /*04a0*/  BSYNC.RECONVERGENT B2 ;  /* 0x0000000000027941 */ /* 0x000fea0003800200 */
.L_x_8:
[----:B------:R-:W-:-:S13]  /*04b0*/  ISETP.LE.OR P0, PT, R13, R16, P0 ;  /* 0x000000100d00720c */ /* 0x000fda0000703670 */
[----:B0-----:R-:W0:Y:S01]  /*04c0*/  @P0 LDC.64 R2, c[0x0][0x380] ;  /* 0x0000e000ff020b82 */ /* 0x001e220000000a00 */
[----:B------:R-:W-:-:S05]  /*04d0*/  @P0 IMAD.IADD R14, R14, 0x1, R13 ;  /* 0x000000010e0e0824 */ /* 0x000fca00078e020d */
[----:B0-----:R-:W-:-:S04]  /*04e0*/  @P0 IADD3 R2, P1, PT, R14, R2, RZ ;  /* 0x000000020e020210 */ /* 0x001fc80007f3e0ff */
[----:B------:R-:W-:-:S05]  /*04f0*/  @P0 LEA.HI.X.SX32 R3, R14, R3, 0x1, P1 ;  /* 0x000000030e030211 */ /* 0x000fca00008f0eff */
[----:B------:R0:W-:Y:S04]  /*0500*/  @P0 STG.E.U8 desc[UR10][R2.64], RZ ;  /* 0x000000ff02000986 */ /* 0x0001e8000c10110a */
.L_x_4:
[----:B------:R-:W-:Y:S05]  /*0510*/  BSYNC.RECONVERGENT B0 ;  /* 0x0000000000007941 */ /* 0x000fea0003800200 */
.L_x_3:
[----:B------:R-:W-:-:S05]  /*0520*/  VIADD R11, R11, 0x2000 ;  /* 0x000020000b0b7836 */ /* 0x000fca0000000000 */
[----:B------:R-:W-:-:S13]  /*0530*/  ISETP.GE.AND P0, PT, R11, R12, PT ;  /* 0x0000000c0b00720c */ /* 0x000fda0003f06270 */
[----:B------:R-:W-:Y:S05]  /*0540*/  @!P0 BRA `(.L_x_10) ;  /* 0xfffffffc00088947 */ /* 0x000fea000383ffff */
.L_x_2:
[----:B------:R-:W-:Y:S05]  /*0550*/  BSYNC.RECONVERGENT B1 ;  /* 0x0000000000017941 */ /* 0x000fea0003800200 */
.L_x_1:
[----:B------:R-:W1:Y:S01]  /*0560*/  LDCU UR6, c[0x0][0x394] ;  /* 0x00007280ff0677ac */ /* 0x000e620008000800 */
[----:B------:R-:W-:-:S04]  /*0570*/  UIADD3 UR4, UPT, UPT, UR4, 0x2000, URZ ;  /* 0x0000200004047890 */ /* 0x000fc8000fffe0ff */
[----:B-1----:R-:W-:-:S09]  /*0580*/  UISETP.GE.AND UP0, UPT, UR4, UR6, UPT ;  /* 0x000000060400728c */ /* 0x002fd2000bf06270 */
[----:B------:R-:W-:Y:S05]  /*0590*/  BRA.U !UP0, `(.L_x_11) ;  /* 0xfffffff908d07547 */ /* 0x000fea000b83ffff */
[----:B------:R-:W-:Y:S05]  /*05a0*/  EXIT ;  /* 0x000000000000794d */ /* 0x000fea0003800000 */
.L_x_0:
[----:B------:R-:W0:Y:S02]  /*05b0*/  LDCU UR6, c[0x0][0x3a8] ;  /* 0x00007500ff0677ac */ /* 0x000e240008000800 */
[----:B0-----:R-:W-:-:S09]  /*05c0*/  UISETP.GT.AND UP0, UPT, UR6, URZ, UPT ;  /* 0x000000ff0600728c */ /* 0x001fd2000bf04270 */
[----:B------:R-:W-:Y:S05]  /*05d0*/  BRA.U UP0, `(.L_x_12) ;  /* 0x0000000500347547 */ /* 0x000fea000b800000 */
.L_x_23:
[----:B0-----:R-:W0:Y:S01]  /*05e0*/  LDC R2, c[0x0][0x39c] ;  /* 0x0000e700ff027b82 */ /* 0x001e220000000800 */
[----:B------:R-:W1:Y:S01]  /*05f0*/  LDCU UR6, c[0x0][0x394] ;  /* 0x00007280ff0677ac */ /* 0x000e620008000800 */
[----:B----4-:R-:W-:Y:S01]  /*0600*/  VIADD R10, R15, UR4 ;  /* 0x000000040f0a7c36 */ /* 0x010fe20008000000 */
[----:B------:R-:W-:Y:S01]  /*0610*/  BSSY.RECONVERGENT B1, `(.L_x_13) ;  /* 0x0000044000017945 */ /* 0x000fe20003800200 */
[----:B------:R-:W3:Y:S01]  /*0620*/  LDCU.64 UR8, c[0x0][0x380] ;  /* 0x00007000ff0877ac */ /* 0x000ee20008000a00 */
[----:B0-----:R-:W-:-:S04]  /*0630*/  ISETP.LE.AND P0, PT, R2, UR5, PT ;  /* 0x0000000502007c0c */ /* 0x001fc8000bf03270 */
[----:B-1----:R-:W-:-:S13]  /*0640*/  ISETP.LT.AND P0, PT, R10, UR6, !P0 ;  /* 0x000000060a007c0c */ /* 0x002fda000c701270 */
[----:B---3--:R-:W-:Y:S05]  /*0650*/  @!P0 BRA `(.L_x_14) ;  /* 0x0000000000fc8947 */ /* 0x008fea0003800000 */
[----:B------:R-:W-:-:S07]  /*0660*/  IMAD.U32 R11, RZ, RZ, UR5 ;  /* 0x00000005ff0b7e24 */ /* 0x000fce000f8e00ff */
.L_x_22:
        /* <DEDUP_REMOVED lines=16> */
.L_x_19:
        /* <DEDUP_REMOVED lines=19> */
.L_x_18:
[----:B------:R-:W-:Y:S05]  /*08a0*/  BSYNC.RECONVERGENT B2 ;  /* 0x0000000000027941 */ /* 0x000fea0003800200 */
.L_x_17:
        /* <DEDUP_REMOVED lines=15> */
.L_x_21:
[----:B------:R-:W-:Y:S05]  /*09a0*/  BSYNC.RECONVERGENT B2 ;  /* 0x0000000000027941 */ /* 0x000fea0003800200 */
.L_x_20:
[----:B------:R-:W-:-:S13]  /*09b0*/  ISETP.GT.AND P0, PT, R13, R16, !P0 ;  /* 0x000000100d00720c */ /* 0x000fda0004704270 */
[----:B0-----:R-:W0:Y:S01]  /*09c0*/  @!P0 LDC.64 R2, c[0x0][0x380] ;  /* 0x0000e000ff028b82 */ /* 0x001e220000000a00 */
[----:B------:R-:W-:-:S05]  /*09d0*/  @!P0 IMAD.IADD R14, R14, 0x1, R13 ;  /* 0x000000010e0e8824 */ /* 0x000fca00078e020d */
[----:B0-----:R-:W-:-:S04]  /*09e0*/  @!P0 IADD3 R2, P1, PT, R14, R2, RZ ;  /* 0x000000020e028210 */ /* 0x001fc80007f3e0ff */
[----:B------:R-:W-:-:S05]  /*09f0*/  @!P0 LEA.HI.X.SX32 R3, R14, R3, 0x1, P1 ;  /* 0x000000030e038211 */ /* 0x000fca00008f0eff */
[----:B------:R0:W-:Y:S04]  /*0a00*/  @!P0 STG.E.U8 desc[UR10][R2.64], RZ ;  /* 0x000000ff02008986 */ /* 0x0001e8000c10110a */
.L_x_16:
[----:B------:R-:W-:Y:S05]  /*0a10*/  BSYNC.RECONVERGENT B0 ;  /* 0x0000000000007941 */ /* 0x000fea0003800200 */
.L_x_15:
[----:B------:R-:W-:-:S05]  /*0a20*/  VIADD R11, R11, 0x2000 ;  /* 0x000020000b0b7836 */ /* 0x000fca0000000000 */
[----:B------:R-:W-:-:S13]  /*0a30*/  ISETP.GE.AND P0, PT, R11, R12, PT ;  /* 0x0000000c0b00720c */ /* 0x000fda0003f06270 */
[----:B------:R-:W-:Y:S05]  /*0a40*/  @!P0 BRA `(.L_x_22) ;  /* 0xfffffffc00088947 */ /* 0x000fea000383ffff */
.L_x_14:
[----:B------:R-:W-:Y:S05]  /*0a50*/  BSYNC.RECONVERGENT B1 ;  /* 0x0000000000017941 */ /* 0x000fea0003800200 */
.L_x_13:
[----:B------:R-:W1:Y:S01]  /*0a60*/  LDCU UR6, c[0x0][0x394] ;  /* 0x00007280ff0677ac */ /* 0x000e620008000800 */
[----:B------:R-:W-:-:S04]  /*0a70*/  UIADD3 UR4, UPT, UPT, UR4, 0x2000, URZ ;  /* 0x0000200004047890 */ /* 0x000fc8000fffe0ff */
[----:B-1----:R-:W-:-:S09]  /*0a80*/  UISETP.GE.AND UP0, UPT, UR4, UR6, UPT ;  /* 0x000000060400728c */ /* 0x002fd2000bf06270 */
[----:B------:R-:W-:Y:S05]  /*0a90*/  BRA.U !UP0, `(.L_x_23) ;  /* 0xfffffff908d07547 */ /* 0x000fea000b83ffff */
[----:B------:R-:W-:Y:S05]  /*0aa0*/  EXIT ;  /* 0x000000000000794d */ /* 0x000fea0003800000 */
.L_x_12:
[----:B------:R-:W0:Y:S01]  /*0ab0*/  LDCU UR8, c[0x0][0x39c] ;  /* 0x00007380ff0877ac */ /* 0x000e220008000800 */
[----:B--2---:R-:W-:Y:S01]  /*0ac0*/  LEA R0, R2, 0xfffffffe, 0x1 ;  /* 0xfffffffe02007811 */ /* 0x004fe200078e08ff */
[----:B------:R-:W0:Y:S01]  /*0ad0*/  LDCU UR7, c[0x0][0x3ac] ;  /* 0x00007580ff0777ac */ /* 0x000e220008000800 */
[----:B------:R-:W-:Y:S02]  /*0ae0*/  ULOP3.LUT UR9, UR6, 0x3, URZ, 0xc0, !UPT ;  /* 0x0000000306097892 */ /* 0x000fe4000f8ec0ff */
[----:B------:R-:W-:Y:S02]  /*0af0*/  ULOP3.LUT UR6, UR6, 0x7ffffffc, URZ, 0xc0, !UPT ;  /* 0x7ffffffc06067892 */ /* 0x000fe4000f8ec0ff */
[----:B0-----:R-:W-:Y:S02]  /*0b00*/  ULEA UR7, UR8, UR7, 0x1 ;  /* 0x0000000708077291 */ /* 0x001fe4000f8e08ff */
[----:B------:R-:W-:-:S12]  /*0b10*/  ULEA UR8, UR8, 0xfffffffe, 0x1 ;  /* 0xfffffffe08087891 */ /* 0x000fd8000f8e08ff */
.L_x_34:
[----:B------:R-:W0:Y:S01]  /*0b20*/  S2R R2, SR_TID.Y ;  /* 0x0000000000027919 */ /* 0x000e220000002200 */
[----:B------:R-:W1:Y:S01]  /*0b30*/  LDC R3, c[0x0][0x39c] ;  /* 0x0000e700ff037b82 */ /* 0x000e620000000800 */
[----:B------:R-:W2:Y:S01]  /*0b40*/  LDCU UR12, c[0x0][0x394] ;  /* 0x00007280ff0c77ac */ /* 0x000ea20008000800 */
[----:B------:R-:W-:Y:S01]  /*0b50*/  BSSY.RECONVERGENT B0, `(.L_x_24) ;  /* 0x00000c0000007945 */ /* 0x000fe20003800200 */
[----:B-1----:R-:W-:Y:S01]  /*0b60*/  ISETP.LE.AND P0, PT, R3, UR5, PT ;  /* 0x0000000503007c0c */ /* 0x002fe2000bf03270 */
[----:B0-----:R-:W-:-:S05]  /*0b70*/  VIADD R3, R2, UR4 ;  /* 0x0000000402037c36 */ /* 0x001fca0008000000 */
[----:B--2---:R-:W-:-:S13]  /*0b80*/  ISETP.LT.AND P0, PT, R3, UR12, !P0 ;  /* 0x0000000c03007c0c */ /* 0x004fda000c701270 */
[----:B------:R-:W-:Y:S05]  /*0b90*/  @!P0 BRA `(.L_x_25) ;  /* 0x0000000800ec8947 */ /* 0x000fea0003800000 */
[----:B------:R-:W0:Y:S01]  /*0ba0*/  LDC R11, c[0x0][0x3b0] ;  /* 0x0000ec00ff0b7b82 */ /* 0x000e220000000800 */
[----:B------:R-:W-:Y:S01]  /*0bb0*/  IMAD.U32 R10, RZ, RZ, UR5 ;  /* 0x00000005ff0a7e24 */ /* 0x000fe2000f8e00ff */
[----:B0-----:R-:W-:-:S07]  /*0bc0*/  IADD3 R11, PT, PT, -R11, UR4, R2 ;  /* 0x000000040b0b7c10 */ /* 0x001fce000fffe102 */
.L_x_33:
[----:B------:R-:W0:Y:S01]  /*0bd0*/  S2R R13, SR_TID.X ;  /* 0x00000000000d7919 */ /* 0x000e220000002100 */
[----:B------:R-:W1:Y:S01]  /*0be0*/  LDC R3, c[0x0][0x39c] ;  /* 0x0000e700ff037b82 */ /* 0x000e620000000800 */
[----:B------:R-:W-:Y:S01]  /*0bf0*/  LOP3.LUT R2, RZ, R10, RZ, 0x33, !PT ;  /* 0x0000000aff027212 */ /* 0x000fe200078e33ff */
[----:B------:R-:W-:Y:S03]  /*0c00*/  BSSY.RECONVERGENT B1, `(.L_x_26) ;  /* 0x00000b0000017945 */ /* 0x000fe60003800200 */
[----:B-1----:R-:W-:-:S04]  /*0c10*/  VIADDMNMX R2, R2, R3, 0x1f, PT ;  /* 0x0000001f02027446 */ /* 0x002fc80003800103 */
[----:B0-----:R-:W-:-:S13]  /*0c20*/  ISETP.GT.AND P0, PT, R13, R2, PT ;  /* 0x000000020d00720c */ /* 0x001fda0003f04270 */
[----:B------:R-:W-:Y:S05]  /*0c30*/  @P0 BRA `(.L_x_27) ;  /* 0x0000000800b00947 */ /* 0x000fea0003800000 */
[----:B------:R-:W0:Y:S02]  /*0c40*/  LDC R3, c[0x0][0x3ac] ;  /* 0x0000eb00ff037b82 */ /* 0x000e240000000800 */
[C-C-:B0-----:R-:W-:Y:S01]  /*0c50*/  IMAD.IADD R12, R10.reuse, 0x1, -R3.reuse ;  /* 0x000000010a0c7824 */ /* 0x141fe200078e0a03 */
[C-C-:B------:R-:W-:Y:S02]  /*0c60*/  IADD3 R14, PT, PT, -R10.reuse, -0x2, R3.reuse ;  /* 0xfffffffe0a0e7810 */ /* 0x140fe40007ffe103 */
[----:B------:R-:W-:-:S07]  /*0c70*/  IADD3 R16, PT, PT, R10, 0x3, -R3 ;  /* 0x000000030a107810 */ /* 0x000fce0007ffe803 */
.L_x_32:
[----:B------:R-:W-:Y:S01]  /*0c80*/  IADD3 R18, PT, PT, -R10, UR7, RZ ;  /* 0x000000070a127c10 */ /* 0x000fe2000fffe1ff */
[----:B------:R-:W-:Y:S02]  /*0c90*/  IMAD.MOV.U32 R20, RZ, RZ, RZ ;  /* 0x000000ffff147224 */ /* 0x000fe400078e00ff */
[----:B----4-:R-:W-:-:S07]  /*0ca0*/  IMAD.MOV.U32 R15, RZ, RZ, RZ ;  /* 0x000000ffff0f7224 */ /* 0x010fce00078e00ff */
.L_x_31:
[----:B------:R-:W-:Y:S01]  /*0cb0*/  IMAD.IADD R2, R11, 0x1, R20 ;  /* 0x000000010b027824 */ /* 0x000fe200078e0214 */
[----:B------:R-:W0:Y:S01]  /*0cc0*/  LDCU UR13, c[0x0][0x3a8] ;  /* 0x00007500ff0d77ac */ /* 0x000e220008000800 */
[----:B------:R-:W-:-:S03]  /*0cd0*/  VIADD R20, R20, 0x1 ;  /* 0x0000000114147836 */ /* 0x000fc60000000000 */
[----:B------:R-:W-:Y:S01]  /*0ce0*/  ISETP.GE.AND P1, PT, R2, RZ, PT ;  /* 0x000000ff0200720c */ /* 0x000fe20003f26270 */
[----:B------:R-:W1:-:S12]  /*0cf0*/  LDCU UR12, c[0x0][0x3a4] ;  /* 0x00007480ff0c77ac */ /* 0x000e580008000800 */
[----:B------:R-:W2:Y:S01]  /*0d00*/  @P1 LDC R3, c[0x0][0x394] ;  /* 0x0000e500ff031b82 */ /* 0x000ea20000000800 */
[----:B0-----:R-:W-:Y:S01]  /*0d10*/  UISETP.GE.U32.AND UP0, UPT, UR13, 0x4, UPT ;  /* 0x000000040d00788c */ /* 0x001fe2000bf06070 */
[----:B------:R-:W-:Y:S01]  /*0d20*/  @P1 IMAD.IADD R17, R0, 0x1, -R2 ;  /* 0x0000000100111824 */ /* 0x000fe200078e0a02 */
[----:B-1----:R-:W-:Y:S02]  /*0d30*/  ISETP.NE.AND P0, PT, R20, UR12, PT ;  /* 0x0000000c14007c0c */ /* 0x002fe4000bf05270 */
[----:B--2---:R-:W-:-:S04]  /*0d40*/  @P1 ISETP.GE.AND P2, PT, R2, R3, PT ;  /* 0x000000030200120c */ /* 0x004fc80003f46270 */
[----:B------:R-:W-:Y:S01]  /*0d50*/  @P1 SEL R17, R2, R17, !P2 ;  /* 0x0000001102111207 */ /* 0x000fe20005000000 */
[----:B------:R-:W-:Y:S02]  /*0d60*/  @!P1 IMAD.MOV R17, RZ, RZ, -R2 ;  /* 0x000000ffff119224 */ /* 0x000fe400078e0a02 */
[----:B------:R-:W-:Y:S01]  /*0d70*/  IMAD.MOV.U32 R2, RZ, RZ, RZ ;  /* 0x000000ffff027224 */ /* 0x000fe200078e00ff */
[----:B------:R-:W-:Y:S06]  /*0d80*/  BRA.U !UP0, `(.L_x_28) ;  /* 0x0000000108f87547 */ /* 0x000fec000b800000 */
[----:B------:R-:W-:Y:S01]  /*0d90*/  UIADD3 UR12, UPT, UPT, -UR6, URZ, URZ ;  /* 0x000000ff060c7290 */ /* 0x000fe2000fffe1ff */
[--C-:B------:R-:W-:Y:S02]  /*0da0*/  IMAD.IADD R23, R16, 0x1, R13.reuse ;  /* 0x0000000110177824 */ /* 0x100fe400078e020d */
[--C-:B------:R-:W-:Y:S02]  /*0db0*/  IMAD.IADD R21, R18, 0x1, -R13.reuse ;  /* 0x0000000112157824 */ /* 0x100fe400078e0a0d */
[----:B------:R-:W-:Y:S02]  /*0dc0*/  IMAD.IADD R22, R14, 0x1, -R13 ;  /* 0x000000010e167824 */ /* 0x000fe400078e0a0d */
[----:B------:R-:W-:-:S07]  /*0dd0*/  IMAD.U32 R19, RZ, RZ, UR12 ;  /* 0x0000000cff137e24 */ /* 0x000fce000f8e00ff */
.L_x_29:
[C---:B------:R-:W-:Y:S01]  /*0de0*/  VIADD R3, R23.reuse, 0xfffffffd ;  /* 0xfffffffd17037836 */ /* 0x040fe20000000000 */
[----:B------:R-:W-:Y:S01]  /*0df0*/  PLOP3.LUT P5, PT, PT, PT, PT, 0x8, 0x80 ;  /* 0x000000000080781c */ /* 0x000fe20003fae170 */
[C---:B------:R-:W-:Y:S01]  /*0e00*/  VIADD R2, R23.reuse, 0xfffffffe ;  /* 0xfffffffe17027836 */ /* 0x040fe20000000000 */
[----:B------:R-:W0:Y:S01]  /*0e10*/  LDCU UR12, c[0x0][0x390] ;  /* 0x00007200ff0c77ac */ /* 0x000e220008000800 */
[----:B------:R-:W-:Y:S01]  /*0e20*/  VIADD R4, R23, 0xffffffff ;  /* 0xffffffff17047836 */ /* 0x000fe20000000000 */
[----:B------:R-:W-:Y:S02]  /*0e30*/  ISETP.GE.AND P4, PT, R3, RZ, PT ;  /* 0x000000ff0300720c */ /* 0x000fe40003f86270 */
[----:B------:R-:W-:Y:S01]  /*0e40*/  ISETP.GE.AND P3, PT, R2, RZ, PT ;  /* 0x000000ff0200720c */ /* 0x000fe20003f66270 */
[----:B------:R-:W1:Y:S01]  /*0e50*/  LDCU.64 UR14, c[0x0][0x388] ;  /* 0x00007100ff0e77ac */ /* 0x000e620008000a00 */
[----:B------:R-:W-:-:S09]  /*0e60*/  ISETP.GE.AND P1, PT, R4, RZ, PT ;  /* 0x000000ff0400720c */ /* 0x000fd20003f26270 */
[----:B------:R-:W2:Y:S08]  /*0e70*/  @P4 LDC R6, c[0x0][0x39c] ;  /* 0x0000e700ff064b82 */ /* 0x000eb00000000800 */
[----:B------:R-:W3:Y:S08]  /*0e80*/  @P3 LDC R5, c[0x0][0x39c] ;  /* 0x0000e700ff053b82 */ /* 0x000ef00000000800 */
[----:B------:R-:W4:Y:S01]  /*0e90*/  @P1 LDC R7, c[0x0][0x39c] ;  /* 0x0000e700ff071b82 */ /* 0x000f220000000800 */
[----:B--2---:R-:W-:-:S04]  /*0ea0*/  @P4 ISETP.GE.AND P2, PT, R3, R6, PT ;  /* 0x000000060300420c */ /* 0x004fc80003f46270 */
[----:B------:R-:W-:Y:S02]  /*0eb0*/  @P4 PLOP3.LUT P5, PT, P2, PT, PT, 0x80, 0x8 ;  /* 0x000000000008481c */ /* 0x000fe400017af070 */
[----:B------:R-:W-:Y:S02]  /*0ec0*/  ISETP.GE.AND P2, PT, R23, RZ, PT ;  /* 0x000000ff1700720c */ /* 0x000fe40003f46270 */
[----:B---3--:R-:W-:-:S09]  /*0ed0*/  @P3 ISETP.GE.AND P6, PT, R2, R5, PT ;  /* 0x000000050200320c */ /* 0x008fd20003fc6270 */
[----:B------:R-:W-:Y:S01]  /*0ee0*/  @P5 VIADD R3, R21, 0xfffffffe ;  /* 0xfffffffe15035836 */ /* 0x000fe20000000000 */
[----:B------:R-:W-:Y:S01]  /*0ef0*/  PLOP3.LUT P5, PT, PT, PT, PT, 0x8, 0x80 ;  /* 0x000000000080781c */ /* 0x000fe20003fae170 */
[----:B------:R-:W2:Y:S01]  /*0f00*/  @P2 LDC R6, c[0x0][0x39c] ;  /* 0x0000e700ff062b82 */ /* 0x000ea20000000800 */
[----:B------:R-:W-:Y:S01]  /*0f10*/  @P3 PLOP3.LUT P5, PT, P6, PT, PT, 0x80, 0x8 ;  /* 0x000000000008381c */ /* 0x000fe200037af070 */
[----:B------:R-:W-:Y:S01]  /*0f20*/  @!P4 VIADD R3, R22, 0x2 ;  /* 0x000000021603c836 */ /* 0x000fe20000000000 */
[----:B----4-:R-:W-:-:S03]  /*0f30*/  @P1 ISETP.GE.AND P6, PT, R4, R7, PT ;  /* 0x000000070400120c */ /* 0x010fc60003fc6270 */
[----:B0-----:R-:W-:-:S08]  /*0f40*/  IMAD R3, R17, UR12, R3 ;  /* 0x0000000c11037c24 */ /* 0x001fd0000f8e0203 */
[----:B------:R-:W-:Y:S01]  /*0f50*/  @P5 VIADD R2, R21, 0xfffffffd ;  /* 0xfffffffd15025836 */ /* 0x000fe20000000000 */
[----:B------:R-:W-:Y:S01]  /*0f60*/  PLOP3.LUT P5, PT, PT, PT, PT, 0x8, 0x80 ;  /* 0x000000000080781c */ /* 0x000fe20003fae170 */
[----:B------:R-:W-:Y:S01]  /*0f70*/  @!P3 VIADD R2, R22, 0x1 ;  /* 0x000000011602b836 */ /* 0x000fe20000000000 */
[----:B------:R-:W-:-:S03]  /*0f80*/  @P1 PLOP3.LUT P5, PT, P6, PT, PT, 0x80, 0x8 ;  /* 0x000000000008181c */ /* 0x000fc600037af070 */
[----:B------:R-:W-:Y:S01]  /*0f90*/  IMAD R5, R17, UR12, R2 ;  /* 0x0000000c11057c24 */ /* 0x000fe2000f8e0202 */
[----:B--2---:R-:W-:Y:S01]  /*0fa0*/  @P2 ISETP.GE.AND P6, PT, R23, R6, PT ;  /* 0x000000061700220c */ /* 0x004fe20003fc6270 */
[----:B------:R-:W-:-:S08]  /*0fb0*/  @P2 VIADD R6, R21, 0xfffffffb ;  /* 0xfffffffb15062836 */ /* 0x000fd00000000000 */
[----:B------:R-:W-:Y:S01]  /*0fc0*/  @P5 VIADD R4, R21, 0xfffffffc ;  /* 0xfffffffc15045836 */ /* 0x000fe20000000000 */
[----:B------:R-:W-:Y:S01]  /*0fd0*/  @P2 SEL R6, R23, R6, !P6 ;  /* 0x0000000617062207 */ /* 0x000fe20007000000 */
[----:B------:R-:W-:Y:S01]  /*0fe0*/  @!P1 IMAD.MOV.U32 R4, RZ, RZ, R22 ;  /* 0x000000ffff049224 */ /* 0x000fe200078e0016 */
[----:B-1----:R-:W-:Y:S01]  /*0ff0*/  IADD3 R2, P1, PT, R3, UR14, RZ ;  /* 0x0000000e03027c10 */ /* 0x002fe2000ff3e0ff */
[----:B------:R-:W-:Y:S02]  /*1000*/  @!P2 VIADD R6, R22, 0xffffffff ;  /* 0xffffffff1606a836 */ /* 0x000fe40000000000 */
[----:B------:R-:W-:Y:S01]  /*1010*/  IMAD R7, R17, UR12, R4 ;  /* 0x0000000c11077c24 */ /* 0x000fe2000f8e0204 */
[----:B------:R-:W-:Y:S01]  /*1020*/  IADD3 R4, P2, PT, R5, UR14, RZ ;  /* 0x0000000e05047c10 */ /* 0x000fe2000ff5e0ff */
[----:B------:R-:W-:Y:S01]  /*1030*/  IMAD R24, R17, UR12, R6 ;  /* 0x0000000c11187c24 */ /* 0x000fe2000f8e0206 */
[----:B------:R-:W-:Y:S02]  /*1040*/  LEA.HI.X.SX32 R3, R3, UR15, 0x1, P1 ;  /* 0x0000000f03037c11 */ /* 0x000fe400088f0eff */
[----:B------:R-:W-:-:S02]  /*1050*/  IADD3 R8, P1, PT, R7, UR14, RZ ;  /* 0x0000000e07087c10 */ /* 0x000fc4000ff3e0ff */
[C---:B------:R-:W-:Y:S01]  /*1060*/  IADD3 R6, P3, PT, R24.reuse, UR14, RZ ;  /* 0x0000000e18067c10 */ /* 0x040fe2000ff7e0ff */
[----:B------:R-:W2:Y:S01]  /*1070*/  LDG.E.U8 R2, desc[UR10][R2.64] ;  /* 0x0000000a02027981 */ /* 0x000ea2000c1e1100 */
[----:B------:R-:W-:Y:S02]  /*1080*/  LEA.HI.X.SX32 R5, R5, UR15, 0x1, P2 ;  /* 0x0000000f05057c11 */ /* 0x000fe400090f0eff */
[----:B------:R-:W-:Y:S02]  /*1090*/  LEA.HI.X.SX32 R9, R7, UR15, 0x1, P1 ;  /* 0x0000000f07097c11 */ /* 0x000fe400088f0eff */
[----:B------:R-:W-:Y:S01]  /*10a0*/  LEA.HI.X.SX32 R7, R24, UR15, 0x1, P3 ;  /* 0x0000000f18077c11 */ /* 0x000fe200098f0eff */
[----:B------:R-:W2:Y:S04]  /*10b0*/  LDG.E.U8 R4, desc[UR10][R4.64] ;  /* 0x0000000a04047981 */ /* 0x000ea8000c1e1100 */
[----:B------:R-:W3:Y:S04]  /*10c0*/  LDG.E.U8 R8, desc[UR10][R8.64] ;  /* 0x0000000a08087981 */ /* 0x000ee8000c1e1100 */
[----:B------:R-:W3:Y:S01]  /*10d0*/  LDG.E.U8 R6, desc[UR10][R6.64] ;  /* 0x0000000a06067981 */ /* 0x000ee2000c1e1100 */
[----:B------:R-:W-:-:S05]  /*10e0*/  VIADD R19, R19, 0x4 ;  /* 0x0000000413137836 */ /* 0x000fca0000000000 */
[----:B------:R-:W-:Y:S01]  /*10f0*/  ISETP.NE.AND P1, PT, R19, RZ, PT ;  /* 0x000000ff1300720c */ /* 0x000fe20003f25270 */
[----:B------:R-:W-:Y:S02]  /*1100*/  VIADD R23, R23, 0x4 ;  /* 0x0000000417177836 */ /* 0x000fe40000000000 */
[----:B------:R-:W-:Y:S02]  /*1110*/  VIADD R21, R21, 0xfffffffc ;  /* 0xfffffffc15157836 */ /* 0x000fe40000000000 */
[----:B------:R-:W-:Y:S01]  /*1120*/  VIADD R22, R22, 0xfffffffc ;  /* 0xfffffffc16167836 */ /* 0x000fe20000000000 */
[----:B--2---:R-:W-:-:S04]  /*1130*/  IADD3 R15, PT, PT, R4, R15, R2 ;  /* 0x0000000f040f7210 */ /* 0x004fc80007ffe002 */
[----:B---3--:R-:W-:-:S03]  /*1140*/  IADD3 R15, PT, PT, R6, R15, R8 ;  /* 0x0000000f060f7210 */ /* 0x008fc60007ffe008 */
[----:B------:R-:W-:Y:S05]  /*1150*/  @P1 BRA `(.L_x_29) ;  /* 0xfffffffc00201947 */ /* 0x000fea000383ffff */
[----:B------:R-:W-:-:S07]  /*1160*/  IMAD.U32 R2, RZ, RZ, UR6 ;  /* 0x00000006ff027e24 */ /* 0x000fce000f8e00ff */
.L_x_28:
[----:B------:R-:W-:-:S09]  /*1170*/  UISETP.NE.AND UP0, UPT, UR9, URZ, UPT ;  /* 0x000000ff0900728c */ /* 0x000fd2000bf05270 */
[----:B------:R-:W-:Y:S05]  /*1180*/  BRA.U !UP0, `(.L_x_30) ;  /* 0x0000000108b47547 */ /* 0x000fea000b800000 */
[----:B------:R-:W-:Y:S01]  /*1190*/  IMAD.IADD R5, R12, 0x1, R13 ;  /* 0x000000010c057824 */ /* 0x000fe200078e020d */
[----:B------:R-:W0:Y:S03]  /*11a0*/  LDCU UR12, c[0x0][0x390] ;  /* 0x00007200ff0c77ac */ /* 0x000e260008000800 */
[----:B------:R-:W-:Y:S01]  /*11b0*/  IMAD.IADD R5, R5, 0x1, R2 ;  /* 0x0000000105057824 */ /* 0x000fe200078e0202 */
[----:B------:R-:W1:Y:S04]  /*11c0*/  LDCU.64 UR14, c[0x0][0x388] ;  /* 0x00007100ff0e77ac */ /* 0x000e680008000a00 */
[----:B------:R-:W-:-:S13]  /*11d0*/  ISETP.GE.AND P1, PT, R5, RZ, PT ;  /* 0x000000ff0500720c */ /* 0x000fda0003f26270 */
[----:B------:R-:W2:Y:S02]  /*11e0*/  @P1 LDC R2, c[0x0][0x39c] ;  /* 0x0000e700ff021b82 */ /* 0x000ea40000000800 */
[C---:B--2---:R-:W-:Y:S02]  /*11f0*/  @P1 ISETP.GE.AND P2, PT, R5.reuse, R2, PT ;  /* 0x000000020500120c */ /* 0x044fe40003f46270 */
[----:B------:R-:W-:-:S04]  /*1200*/  @P1 IADD3 R2, PT, PT, -R5, UR8, RZ ;  /* 0x0000000805021c10 */ /* 0x000fc8000fffe1ff */
[----:B------:R-:W-:Y:S01]  /*1210*/  @P1 SEL R2, R5, R2, !P2 ;  /* 0x0000000205021207 */ /* 0x000fe20005000000 */
[----:B------:R-:W-:-:S04]  /*1220*/  @!P1 IMAD.MOV R2, RZ, RZ, -R5 ;  /* 0x000000ffff029224 */ /* 0x000fc800078e0a05 */
[----:B0-----:R-:W-:-:S05]  /*1230*/  IMAD R3, R17, UR12, R2 ;  /* 0x0000000c11037c24 */ /* 0x001fca000f8e0202 */
[----:B-1----:R-:W-:-:S04]  /*1240*/  IADD3 R2, P1, PT, R3, UR14, RZ ;  /* 0x0000000e03027c10 */ /* 0x002fc8000ff3e0ff */
[----:B------:R-:W-:-:S05]  /*1250*/  LEA.HI.X.SX32 R3, R3, UR15, 0x1, P1 ;  /* 0x0000000f03037c11 */ /* 0x000fca00088f0eff */
[----:B------:R-:W2:Y:S01]  /*1260*/  LDG.E.U8 R2, desc[UR10][R2.64] ;  /* 0x0000000a02027981 */ /* 0x000ea2000c1e1100 */
[----:B------:R-:W-:Y:S01]  /*1270*/  UISETP.NE.AND UP0, UPT, UR9, 0x1, UPT ;  /* 0x000000010900788c */ /* 0x000fe2000bf05270 */
[----:B--2---:R-:W-:-:S08]  /*1280*/  IMAD.IADD R15, R15, 0x1, R2 ;  /* 0x000000010f0f7824 */ /* 0x004fd000078e0202 */
[----:B------:R-:W-:Y:S05]  /*1290*/  BRA.U !UP0, `(.L_x_30) ;  /* 0x0000000108707547 */ /* 0x000fea000b800000 */
[----:B------:R-:W-:Y:S01]  /*12a0*/  VIADD R2, R5, 0x1 ;  /* 0x0000000105027836 */ /* 0x000fe20000000000 */
[----:B------:R-:W-:-:S04]  /*12b0*/  PLOP3.LUT P3, PT, PT, PT, PT, 0x8, 0x80 ;  /* 0x000000000080781c */ /* 0x000fc80003f6e170 */
[----:B------:R-:W-:-:S13]  /*12c0*/  ISETP.GE.AND P1, PT, R2, RZ, PT ;  /* 0x000000ff0200720c */ /* 0x000fda0003f26270 */
[----:B------:R-:W0:Y:S02]  /*12d0*/  @P1 LDC R3, c[0x0][0x39c] ;  /* 0x0000e700ff031b82 */ /* 0x000e240000000800 */
[----:B0-----:R-:W-:-:S04]  /*12e0*/  @P1 ISETP.GE.AND P2, PT, R2, R3, PT ;  /* 0x000000030200120c */ /* 0x001fc80003f46270 */
[----:B------:R-:W-:-:S13]  /*12f0*/  @P1 PLOP3.LUT P3, PT, P2, PT, PT, 0x80, 0x8 ;  /* 0x000000000008181c */ /* 0x000fda000176f070 */
[----:B------:R-:W-:Y:S02]  /*1300*/  @P3 IADD3 R2, PT, PT, -R2, UR8, RZ ;  /* 0x0000000802023c10 */ /* 0x000fe4000fffe1ff */
[----:B------:R-:W-:-:S05]  /*1310*/  @!P1 LOP3.LUT R2, RZ, R5, RZ, 0x33, !PT ;  /* 0x00000005ff029212 */ /* 0x000fca00078e33ff */
[----:B------:R-:W-:-:S05]  /*1320*/  IMAD R3, R17, UR12, R2 ;  /* 0x0000000c11037c24 */ /* 0x000fca000f8e0202 */
[----:B------:R-:W-:-:S04]  /*1330*/  IADD3 R2, P1, PT, R3, UR14, RZ ;  /* 0x0000000e03027c10 */ /* 0x000fc8000ff3e0ff */
        /* <DEDUP_REMOVED lines=12> */
[----:B------:R-:W-:-:S05]  /*1400*/  @!P1 IADD3 R2, PT, PT, -R5, -0x2, RZ ;  /* 0xfffffffe05029810 */ /* 0x000fca0007ffe1ff */
[----:B------:R-:W-:-:S05]  /*1410*/  IMAD R17, R17, UR12, R2 ;  /* 0x0000000c11117c24 */ /* 0x000fca000f8e0202 */
[----:B------:R-:W-:-:S04]  /*1420*/  IADD3 R2, P1, PT, R17, UR14, RZ ;  /* 0x0000000e11027c10 */ /* 0x000fc8000ff3e0ff */
[----:B------:R-:W-:-:S05]  /*1430*/  LEA.HI.X.SX32 R3, R17, UR15, 0x1, P1 ;  /* 0x0000000f11037c11 */ /* 0x000fca00088f0eff */
[----:B------:R-:W2:Y:S02]  /*1440*/  LDG.E.U8 R2, desc[UR10][R2.64] ;  /* 0x0000000a02027981 */ /* 0x000ea4000c1e1100 */
[----:B--2---:R-:W-:-:S07]  /*1450*/  IMAD.IADD R15, R15, 0x1, R2 ;  /* 0x000000010f0f7824 */ /* 0x004fce00078e0202 */
.L_x_30:
[----:B------:R-:W-:Y:S05]  /*1460*/  @P0 BRA `(.L_x_31) ;  /* 0xfffffff800100947 */ /* 0x000fea000383ffff */
[----:B------:R-:W0:Y:S01]  /*1470*/  LDC R2, c[0x0][0x3a0] ;  /* 0x0000e800ff027b82 */ /* 0x000e220000000800 */
[----:B------:R-:W-:Y:S01]  /*1480*/  IABS R8, R15 ;  /* 0x0000000f00087213 */ /* 0x000fe20000000000 */
[----:B------:R-:W1:Y:S01]  /*1490*/  LDCU UR12, c[0x0][0x398] ;  /* 0x00007300ff0c77ac */ /* 0x000e620008000800 */
[----:B------:R-:W2:Y:S01]  /*14a0*/  LDCU.64 UR14, c[0x0][0x380] ;  /* 0x00007000ff0e77ac */ /* 0x000ea20008000a00 */
[-C--:B0-----:R-:W-:Y:S02]  /*14b0*/  IABS R6, R2.reuse ;  /* 0x0000000200067213 */ /* 0x081fe40000000000 */
[----:B------:R-:W-:Y:S02]  /*14c0*/  LOP3.LUT R15, R15, R2, RZ, 0x3c, !PT ;  /* 0x000000020f0f7212 */ /* 0x000fe400078e3cff */
[----:B------:R-:W0:Y:S02]  /*14d0*/  I2F.RP R3, R6 ;  /* 0x0000000600037306 */ /* 0x000e240000209400 */
[----:B------:R-:W-:-:S06]  /*14e0*/  ISETP.GE.AND P2, PT, R15, RZ, PT ;  /* 0x000000ff0f00720c */ /* 0x000fcc0003f46270 */
[----:B0-----:R-:W0:Y:S02]  /*14f0*/  MUFU.RCP R3, R3 ;  /* 0x0000000300037308 */ /* 0x001e240000001000 */
[----:B0-----:R-:W-:-:S06]  /*1500*/  VIADD R4, R3, 0xffffffe ;  /* 0x0ffffffe03047836 */ /* 0x001fcc0000000000 */
[----:B------:R0:W3:Y:S02]  /*1510*/  F2I.FTZ.U32.TRUNC.NTZ R5, R4 ;  /* 0x0000000400057305 */ /* 0x0000e4000021f000 */
[----:B0-----:R-:W-:Y:S02]  /*1520*/  IMAD.MOV.U32 R4, RZ, RZ, RZ ;  /* 0x000000ffff047224 */ /* 0x001fe400078e00ff */
[----:B---3--:R-:W-:-:S04]  /*1530*/  IMAD.MOV R7, RZ, RZ, -R5 ;  /* 0x000000ffff077224 */ /* 0x008fc800078e0a05 */
[----:B------:R-:W-:-:S04]  /*1540*/  IMAD R7, R7, R6, RZ ;  /* 0x0000000607077224 */ /* 0x000fc800078e02ff */
[----:B------:R-:W-:-:S04]  /*1550*/  IMAD.HI.U32 R5, R5, R7, R4 ;  /* 0x0000000705057227 */ /* 0x000fc800078e0004 */
[----:B------:R-:W-:Y:S02]  /*1560*/  IMAD.MOV.U32 R7, RZ, RZ, R8 ;  /* 0x000000ffff077224 */ /* 0x000fe400078e0008 */
[----:B------:R-:W0:Y:S02]  /*1570*/  S2R R8, SR_TID.Y ;  /* 0x0000000000087919 */ /* 0x000e240000002200 */
[----:B------:R-:W-:-:S04]  /*1580*/  IMAD.HI.U32 R5, R5, R7, RZ ;  /* 0x0000000705057227 */ /* 0x000fc800078e00ff */
[----:B------:R-:W-:-:S04]  /*1590*/  IMAD.MOV R3, RZ, RZ, -R5 ;  /* 0x000000ffff037224 */ /* 0x000fc800078e0a05 */
[C---:B------:R-:W-:Y:S02]  /*15a0*/  IMAD R3, R6.reuse, R3, R7 ;  /* 0x0000000306037224 */ /* 0x040fe400078e0207 */
[----:B------:R-:W3:Y:S03]  /*15b0*/  LDC R7, c[0x0][0x39c] ;  /* 0x0000e700ff077b82 */ /* 0x000ee60000000800 */
[----:B------:R-:W-:-:S13]  /*15c0*/  ISETP.GT.U32.AND P1, PT, R6, R3, PT ;  /* 0x000000030600720c */ /* 0x000fda0003f24070 */
[----:B------:R-:W-:Y:S02]  /*15d0*/  @!P1 IMAD.IADD R3, R3, 0x1, -R6 ;  /* 0x0000000103039824 */ /* 0x000fe400078e0a06 */
[----:B------:R-:W-:Y:S01]  /*15e0*/  @!P1 VIADD R5, R5, 0x1 ;  /* 0x0000000105059836 */ /* 0x000fe20000000000 */
[----:B------:R-:W-:Y:S02]  /*15f0*/  ISETP.NE.AND P1, PT, R2, RZ, PT ;  /* 0x000000ff0200720c */ /* 0x000fe40003f25270 */
[----:B------:R-:W-:Y:S01]  /*1600*/  ISETP.GE.U32.AND P0, PT, R3, R6, PT ;  /* 0x000000060300720c */ /* 0x000fe20003f06070 */
[C---:B------:R-:W-:Y:S02]  /*1610*/  IMAD.IADD R3, R13.reuse, 0x1, R10 ;  /* 0x000000010d037824 */ /* 0x040fe400078e020a */
[----:B0-----:R-:W-:Y:S02]  /*1620*/  VIADD R6, R8, UR4 ;  /* 0x0000000408067c36 */ /* 0x001fe40008000000 */
[----:B------:R-:W-:-:S02]  /*1630*/  VIADD R13, R13, 0x10 ;  /* 0x000000100d0d7836 */ /* 0x000fc40000000000 */
[----:B-1----:R-:W-:-:S06]  /*1640*/  IMAD R6, R6, UR12, R3 ;  /* 0x0000000c06067c24 */ /* 0x002fcc000f8e0203 */
[----:B------:R-:W-:Y:S01]  /*1650*/  @P0 VIADD R5, R5, 0x1 ;  /* 0x0000000105050836 */ /* 0x000fe20000000000 */
[----:B--2---:R-:W-:-:S03]  /*1660*/  IADD3 R4, P0, PT, R6, UR14, RZ ;  /* 0x0000000e06047c10 */ /* 0x004fc6000ff1e0ff */
[----:B------:R-:W-:Y:S01]  /*1670*/  IMAD.MOV.U32 R3, RZ, RZ, R5 ;  /* 0x000000ffff037224 */ /* 0x000fe200078e0005 */
[----:B------:R-:W-:-:S03]  /*1680*/  LEA.HI.X.SX32 R5, R6, UR15, 0x1, P0 ;  /* 0x0000000f06057c11 */ /* 0x000fc600080f0eff */
[----:B------:R-:W-:Y:S01]  /*1690*/  @!P2 IMAD.MOV R3, RZ, RZ, -R3 ;  /* 0x000000ffff03a224 */ /* 0x000fe200078e0a03 */
[----:B------:R-:W-:Y:S02]  /*16a0*/  @!P1 LOP3.LUT R3, RZ, R2, RZ, 0x33, !PT ;  /* 0x00000002ff039212 */ /* 0x000fe400078e33ff */
[----:B------:R-:W-:-:S03]  /*16b0*/  LOP3.LUT R2, RZ, R10, RZ, 0x33, !PT ;  /* 0x0000000aff027212 */ /* 0x000fc600078e33ff */
[----:B------:R0:W-:Y:S01]  /*16c0*/  STG.E.U8 desc[UR10][R4.64], R3 ;  /* 0x0000000304007986 */ /* 0x0001e2000c10110a */
[----:B---3--:R-:W-:-:S04]  /*16d0*/  VIADDMNMX R2, R2, R7, 0x1f, PT ;  /* 0x0000001f02027446 */ /* 0x008fc80003800107 */
[----:B------:R-:W-:-:S13]  /*16e0*/  ISETP.GT.AND P0, PT, R13, R2, PT ;  /* 0x000000020d00720c */ /* 0x000fda0003f04270 */
[----:B0-----:R-:W-:Y:S05]  /*16f0*/  @!P0 BRA `(.L_x_32) ;  /* 0xfffffff400608947 */ /* 0x001fea000383ffff */
.L_x_27:
[----:B------:R-:W-:Y:S05]  /*1700*/  BSYNC.RECONVERGENT B1 ;  /* 0x0000000000017941 */ /* 0x000fea0003800200 */
.L_x_26:
[----:B------:R-:W0:Y:S01]  /*1710*/  LDCU UR12, c[0x0][0x39c] ;  /* 0x00007380ff0c77ac */ /* 0x000e220008000800 */
[----:B------:R-:W-:-:S05]  /*1720*/  VIADD R10, R10, 0x2000 ;  /* 0x000020000a0a7836 */ /* 0x000fca0000000000 */
[----:B0-----:R-:W-:-:S13]  /*1730*/  ISETP.GE.AND P0, PT, R10, UR12, PT ;  /* 0x0000000c0a007c0c */ /* 0x001fda000bf06270 */
[----:B------:R-:W-:Y:S05]  /*1740*/  @!P0 BRA `(.L_x_33) ;  /* 0xfffffff400208947 */ /* 0x000fea000383ffff */
.L_x_25:
[----:B------:R-:W-:Y:S05]  /*1750*/  BSYNC.RECONVERGENT B0 ;  /* 0x0000000000007941 */ /* 0x000fea0003800200 */
.L_x_24:
[----:B------:R-:W0:Y:S01]  /*1760*/  LDCU UR12, c[0x0][0x394] ;  /* 0x00007280ff0c77ac */ /* 0x000e220008000800 */
[----:B------:R-:W-:-:S04]  /*1770*/  UIADD3 UR4, UPT, UPT, UR4, 0x2000, URZ ;  /* 0x0000200004047890 */ /* 0x000fc8000fffe0ff */
[----:B0-----:R-:W-:-:S09]  /*1780*/  UISETP.GE.AND UP0, UPT, UR4, UR12, UPT ;  /* 0x0000000c0400728c */ /* 0x001fd2000bf06270 */
[----:B------:R-:W-:Y:S05]  /*1790*/  BRA.U !UP0, `(.L_x_34) ;  /* 0xfffffff108e07547 */ /* 0x000fea000b83ffff */
[----:B------:R-:W-:Y:S05]  /*17a0*/  EXIT ;  /* 0x000000000000794d */ /* 0x000fea0003800000 */
.L_x_35:
[----:B------:R-:W-:-:S00]  /*17b0*/  BRA `(.L_x_35) ;  /* 0xfffffffc00fc7947 */ /* 0x000fc0000383ffff */
[----:B------:R-:W-:-:S00]  /*17c0*/  NOP ;  /* 0x0000000000007918 */ /* 0x000fc00000000000 */
        /* <DEDUP_REMOVED lines=11> */
.L_x_36:


//--------------------- .nv.shared.reserved.0     --------------------------
	.section	.nv.shared.reserved.0,"aw",@nobits
	.weak		__nv_reservedSMEM_offset_0_alias
	.size		__nv_reservedSMEM_offset_0_alias, 0, 64
	.other		__nv_reservedSMEM_offset_0_alias,@"STO_CUDA_RESERVED_SHARED STV_DEFAULT"
__nv_reservedSMEM_offset_0_alias:
	.zero		0
	.zero		64


//--------------------- .nv.constant0._Z29__ppcg_applyBoxFilter_kernel0PhS_iiiiiiiii --------------------------
	.section	.nv.constant0._Z29__ppcg_applyBoxFilter_kernel0PhS_iiiiiiiii,"a",@progbits
	.sectionflags	@""
	.align	4
.nv.constant0._Z29__ppcg_applyBoxFilter_kernel0PhS_iiiiiiiii:
	.zero		948


//--------------------- SYMBOLS --------------------------

	.type		.nv.reservedSmem.offset0,@object
	.size		.nv.reservedSmem.offset0,0x4
